//
// Generated by NVIDIA NVVM Compiler
//
// Compiler Build ID: CL-36424714
// Cuda compilation tools, release 13.0, V13.0.88
// Based on NVVM 20.0.0
//

.version 9.0
.target sm_100
.address_size 64

	// .globl	_Z13suma_vectoresPiS_S_i

.visible .entry _Z13suma_vectoresPiS_S_i(
	.param .u64 .ptr .align 1 _Z13suma_vectoresPiS_S_i_param_0,
	.param .u64 .ptr .align 1 _Z13suma_vectoresPiS_S_i_param_1,
	.param .u64 .ptr .align 1 _Z13suma_vectoresPiS_S_i_param_2,
	.param .u32 _Z13suma_vectoresPiS_S_i_param_3
)
{
	.reg .pred 	%p<2>;
	.reg .b32 	%r<9>;
	.reg .b64 	%rd<11>;

	ld.param.u64 	%rd1, [_Z13suma_vectoresPiS_S_i_param_0];
	ld.param.u64 	%rd2, [_Z13suma_vectoresPiS_S_i_param_1];
	ld.param.u64 	%rd3, [_Z13suma_vectoresPiS_S_i_param_2];
	ld.param.u32 	%r2, [_Z13suma_vectoresPiS_S_i_param_3];
	mov.u32 	%r3, %tid.x;
	mov.u32 	%r4, %ctaid.x;
	mov.u32 	%r5, %ntid.x;
	mad.lo.s32 	%r1, %r4, %r5, %r3;
	setp.ge.s32 	%p1, %r1, %r2;
	@%p1 bra 	$L__BB0_2;
	cvta.to.global.u64 	%rd4, %rd1;
	cvta.to.global.u64 	%rd5, %rd2;
	cvta.to.global.u64 	%rd6, %rd3;
	mul.wide.s32 	%rd7, %r1, 4;
	add.s64 	%rd8, %rd4, %rd7;
	ld.global.u32 	%r6, [%rd8];
	add.s64 	%rd9, %rd5, %rd7;
	ld.global.u32 	%r7, [%rd9];
	add.s32 	%r8, %r7, %r6;
	add.s64 	%rd10, %rd6, %rd7;
	st.global.u32 	[%rd10], %r8;
$L__BB0_2:
	ret;

}


// ===== COMPILED SASS (sm_100) =====

	.target	sm_100

	.elftype	@"ET_EXEC"


//--------------------- .note.nv.tkinfo           --------------------------
	.section	.note.nv.tkinfo,"",@"SHT_NOTE"
	.sectionflags	@"SHF_NOTE_NV_TKINFO"
	.tkinfo
        /*0018*/ 	.word	0x00000002
        /*0030*/ 	.string	""
        /*0030*/ 	.string	"ptxas"
        /*0030*/ 	.string	"Cuda compilation tools, release 13.0, V13.0.88"
        /*0030*/ 	.string	"Build cuda_13.0.r13.0/compiler.36424714_0"
        /*0030*/ 	.string	"-arch sm_100 -m 64 "



//--------------------- .note.nv.cuinfo           --------------------------
	.section	.note.nv.cuinfo,"",@"SHT_NOTE"
	.sectionflags	@"SHF_NOTE_NV_CUINFO"
        /*0018*/ 	.short	0x0002
        /*001a*/ 	.short	0x0064
        /*001c*/ 	.short	0x0082
	.zero		2


//--------------------- .nv.info                  --------------------------
	.section	.nv.info,"",@"SHT_CUDA_INFO"
	.align	4


	//----- nvinfo : EIATTR_REGCOUNT
	.align		4
        /*0000*/ 	.byte	0x04, 0x2f
        /*0002*/ 	.short	(.L_1 - .L_0)
	.align		4
.L_0:
        /*0004*/ 	.word	index@(_Z13suma_vectoresPiS_S_i)
        /*0008*/ 	.word	0x0000000c


	//----- nvinfo : EIATTR_FRAME_SIZE
	.align		4
.L_1:
        /*000c*/ 	.byte	0x04, 0x11
        /*000e*/ 	.short	(.L_3 - .L_2)
	.align		4
.L_2:
        /*0010*/ 	.word	index@(_Z13suma_vectoresPiS_S_i)
        /*0014*/ 	.word	0x00000000


	//----- nvinfo : EIATTR_MIN_STACK_SIZE
	.align		4
.L_3:
        /*0018*/ 	.byte	0x04, 0x12
        /*001a*/ 	.short	(.L_5 - .L_4)
	.align		4
.L_4:
        /*001c*/ 	.word	index@(_Z13suma_vectoresPiS_S_i)
        /*0020*/ 	.word	0x00000000
.L_5:


//--------------------- .nv.compat                --------------------------
	.section	.nv.compat,"",@"SHT_CUDA_COMPAT_INFO"
	.align	4
        /*0000*/ 	.byte	0x02, 0x09, 0x00, 0x00, 0x02, 0x02, 0x01, 0x00, 0x02, 0x05, 0x05, 0x00, 0x03, 0x07, 0x01, 0x01
        /*0010*/ 	.byte	0x02, 0x03, 0x00, 0x00, 0x02, 0x06, 0x01, 0x00, 0x04, 0x0b, 0x08, 0x00, 0x09, 0x00, 0x00, 0x00
        /*0020*/ 	.byte	0x00, 0x00, 0x00, 0x00


//--------------------- .nv.info._Z13suma_vectoresPiS_S_i --------------------------
	.section	.nv.info._Z13suma_vectoresPiS_S_i,"",@"SHT_CUDA_INFO"
	.sectionflags	@""
	.align	4


	//----- nvinfo : EIATTR_CUDA_API_VERSION
	.align		4
        /*0000*/ 	.byte	0x04, 0x37
        /*0002*/ 	.short	(.L_7 - .L_6)
.L_6:
        /*0004*/ 	.word	0x00000082


	//----- nvinfo : EIATTR_KPARAM_INFO
	.align		4
.L_7:
        /*0008*/ 	.byte	0x04, 0x17
        /*000a*/ 	.short	(.L_9 - .L_8)
.L_8:
        /*000c*/ 	.word	0x00000000
        /*0010*/ 	.short	0x0003
        /*0012*/ 	.short	0x0018
        /*0014*/ 	.byte	0x00, 0xf0, 0x11, 0x00


	//----- nvinfo : EIATTR_KPARAM_INFO
	.align		4
.L_9:
        /*0018*/ 	.byte	0x04, 0x17
        /*001a*/ 	.short	(.L_11 - .L_10)
.L_10:
        /*001c*/ 	.word	0x00000000
        /*0020*/ 	.short	0x0002
        /*0022*/ 	.short	0x0010
        /*0024*/ 	.byte	0x00, 0xf5, 0x21, 0x00


	//----- nvinfo : EIATTR_KPARAM_INFO
	.align		4
.L_11:
        /*0028*/ 	.byte	0x04, 0x17
        /*002a*/ 	.short	(.L_13 - .L_12)
.L_12:
        /*002c*/ 	.word	0x00000000
        /*0030*/ 	.short	0x0001
        /*0032*/ 	.short	0x0008
        /*0034*/ 	.byte	0x00, 0xf5, 0x21, 0x00


	//----- nvinfo : EIATTR_KPARAM_INFO
	.align		4
.L_13:
        /*0038*/ 	.byte	0x04, 0x17
        /*003a*/ 	.short	(.L_15 - .L_14)
.L_14:
        /*003c*/ 	.word	0x00000000
        /*0040*/ 	.short	0x0000
        /*0042*/ 	.short	0x0000
        /*0044*/ 	.byte	0x00, 0xf5, 0x21, 0x00


	//----- nvinfo : EIATTR_SPARSE_MMA_MASK
	.align		4
.L_15:
        /*0048*/ 	.byte	0x03, 0x50
        /*004a*/ 	.short	0x0000


	//----- nvinfo : EIATTR_MAXREG_COUNT
	.align		4
        /*004c*/ 	.byte	0x03, 0x1b
        /*004e*/ 	.short	0x00ff


	//----- nvinfo : EIATTR_MERCURY_ISA_VERSION
	.align		4
        /*0050*/ 	.byte	0x03, 0x5f
        /*0052*/ 	.short	0x0101


	//----- nvinfo : EIATTR_VRC_CTA_INIT_COUNT
	.align		4
        /*0054*/ 	.byte	0x02, 0x4a
	.zero		1
	.zero		1


	//----- nvinfo : EIATTR_EXIT_INSTR_OFFSETS
	.align		4
        /*0058*/ 	.byte	0x04, 0x1c
        /*005a*/ 	.short	(.L_17 - .L_16)


	//   ....[0]....
.L_16:
        /*005c*/ 	.word	0x00000070


	//   ....[1]....
        /*0060*/ 	.word	0x00000130


	//----- nvinfo : EIATTR_CBANK_PARAM_SIZE
	.align		4
.L_17:
        /*0064*/ 	.byte	0x03, 0x19
        /*0066*/ 	.short	0x001c


	//----- nvinfo : EIATTR_PARAM_CBANK
	.align		4
        /*0068*/ 	.byte	0x04, 0x0a
        /*006a*/ 	.short	(.L_19 - .L_18)
	.align		4
.L_18:
        /*006c*/ 	.word	index@(.nv.constant0._Z13suma_vectoresPiS_S_i)
        /*0070*/ 	.short	0x0380
        /*0072*/ 	.short	0x001c


	//----- nvinfo : EIATTR_SW_WAR
	.align		4
.L_19:
        /*0074*/ 	.byte	0x04, 0x36
        /*0076*/ 	.short	(.L_21 - .L_20)
.L_20:
        /*0078*/ 	.word	0x00000008
.L_21:


//--------------------- .nv.callgraph             --------------------------
	.section	.nv.callgraph,"",@"SHT_CUDA_CALLGRAPH"
	.align	4
	.sectionentsize	8
	.align		4
        /*0000*/ 	.word	0x00000000
	.align		4
        /*0004*/ 	.word	0xffffffff
	.align		4
        /*0008*/ 	.word	0x00000000
	.align		4
        /*000c*/ 	.word	0xfffffffe
	.align		4
        /*0010*/ 	.word	0x00000000
	.align		4
        /*0014*/ 	.word	0xfffffffd
	.align		4
        /*0018*/ 	.word	0x00000000
	.align		4
        /*001c*/ 	.word	0xfffffffc


//--------------------- .text._Z13suma_vectoresPiS_S_i --------------------------
	.section	.text._Z13suma_vectoresPiS_S_i,"ax",@progbits
	.align	128
        .global         _Z13suma_vectoresPiS_S_i
        .type           _Z13suma_vectoresPiS_S_i,@function
        .size           _Z13suma_vectoresPiS_S_i,(.L_x_1 - _Z13suma_vectoresPiS_S_i)
        .other          _Z13suma_vectoresPiS_S_i,@"STO_CUDA_ENTRY STV_DEFAULT"
_Z13suma_vectoresPiS_S_i:
.text._Z13suma_vectoresPiS_S_i:
[----:B------:R-:W-:Y:S01]  /*0000*/  LDC R1, c[0x0][0x37c] ;  /* 0x0000df00ff017b82 */ /* 0x000fe20000000800 */
[----:B------:R-:W0:Y:S07]  /*0010*/  S2R R9, SR_TID.X ;  /* 0x0000000000097919 */ /* 0x000e2e0000002100 */
[----:B------:R-:W0:Y:S01]  /*0020*/  S2UR UR4, SR_CTAID.X ;  /* 0x00000000000479c3 */ /* 0x000e220000002500 */
[----:B------:R-:W1:Y:S07]  /*0030*/  LDCU UR5, c[0x0][0x398] ;  /* 0x00007300ff0577ac */ /* 0x000e6e0008000800 */
[----:B------:R-:W0:Y:S02]  /*0040*/  LDC R0, c[0x0][0x360] ;  /* 0x0000d800ff007b82 */ /* 0x000e240000000800 */
[----:B0-----:R-:W-:-:S05]  /*0050*/  IMAD R9, R0, UR4, R9 ;  /* 0x0000000400097c24 */ /* 0x001fca000f8e0209 */
[----:B-1----:R-:W-:-:S13]  /*0060*/  ISETP.GE.AND P0, PT, R9, UR5, PT ;  /* 0x0000000509007c0c */ /* 0x002fda000bf06270 */
[----:B------:R-:W-:Y:S05]  /*0070*/  @P0 EXIT ;  /* 0x000000000000094d */ /* 0x000fea0003800000 */
[----:B------:R-:W0:Y:S01]  /*0080*/  LDC.64 R2, c[0x0][0x380] ;  /* 0x0000e000ff027b82 */ /* 0x000e220000000a00 */
[----:B------:R-:W1:Y:S07]  /*0090*/  LDCU.64 UR4, c[0x0][0x358] ;  /* 0x00006b00ff0477ac */ /* 0x000e6e0008000a00 */
[----:B------:R-:W2:Y:S08]  /*00a0*/  LDC.64 R4, c[0x0][0x388] ;  /* 0x0000e200ff047b82 */ /* 0x000eb00000000a00 */
[----:B------:R-:W3:Y:S01]  /*00b0*/  LDC.64 R6, c[0x0][0x390] ;  /* 0x0000e400ff067b82 */ /* 0x000ee20000000a00 */
[----:B0-----:R-:W-:-:S06]  /*00c0*/  IMAD.WIDE R2, R9, 0x4, R2 ;  /* 0x0000000409027825 */ /* 0x001fcc00078e0202 */
[----:B-1----:R-:W4:Y:S01]  /*00d0*/  LDG.E R2, desc[UR4][R2.64] ;  /* 0x0000000402027981 */ /* 0x002f22000c1e1900 */
[----:B--2---:R-:W-:-:S06]  /*00e0*/  IMAD.WIDE R4, R9, 0x4, R4 ;  /* 0x0000000409047825 */ /* 0x004fcc00078e0204 */
[----:B------:R-:W4:Y:S01]  /*00f0*/  LDG.E R5, desc[UR4][R4.64] ;  /* 0x0000000404057981 */ /* 0x000f22000c1e1900 */
[----:B---3--:R-:W-:Y:S01]  /*0100*/  IMAD.WIDE R6, R9, 0x4, R6 ;  /* 0x0000000409067825 */ /* 0x008fe200078e0206 */
[----:B----4-:R-:W-:-:S05]  /*0110*/  IADD3 R9, PT, PT, R2, R5, RZ ;  /* 0x0000000502097210 */ /* 0x010fca0007ffe0ff */
[----:B------:R-:W-:Y:S01]  /*0120*/  STG.E desc[UR4][R6.64], R9 ;  /* 0x0000000906007986 */ /* 0x000fe2000c101904 */
[----:B------:R-:W-:Y:S05]  /*0130*/  EXIT ;  /* 0x000000000000794d */ /* 0x000fea0003800000 */
.L_x_0:
[----:B------:R-:W-:-:S00]  /*0140*/  BRA `(.L_x_0) ;  /* 0xfffffffc00fc7947 */ /* 0x000fc0000383ffff */
[----:B------:R-:W-:-:S00]  /*0150*/  NOP ;  /* 0x0000000000007918 */ /* 0x000fc00000000000 */
        /* <DEDUP_REMOVED lines=10> */
.L_x_1:


//--------------------- .nv.shared.reserved.0     --------------------------
	.section	.nv.shared.reserved.0,"aw",@nobits
	.weak		__nv_reservedSMEM_offset_0_alias
	.size		__nv_reservedSMEM_offset_0_alias, 0, 64
	.other		__nv_reservedSMEM_offset_0_alias,@"STO_CUDA_RESERVED_SHARED STV_DEFAULT"
__nv_reservedSMEM_offset_0_alias:
	.zero		0
	.zero		64


//--------------------- .nv.constant0._Z13suma_vectoresPiS_S_i --------------------------
	.section	.nv.constant0._Z13suma_vectoresPiS_S_i,"a",@progbits
	.sectionflags	@""
	.align	4
.nv.constant0._Z13suma_vectoresPiS_S_i:
	.zero		924


//--------------------- SYMBOLS --------------------------

	.type		.nv.reservedSmem.offset0,@object
	.size		.nv.reservedSmem.offset0,0x4
